//
// Generated by NVIDIA NVVM Compiler
//
// Compiler Build ID: CL-36424714
// Cuda compilation tools, release 13.0, V13.0.88
// Based on NVVM 20.0.0
//

.version 9.0
.target sm_100
.address_size 64

	// .globl	_Z16dgemm_gpu_sharedPdS_S_i
// _ZZ16dgemm_gpu_sharedPdS_S_iE4aSub has been demoted
// _ZZ16dgemm_gpu_sharedPdS_S_iE4bSub has been demoted

.visible .entry _Z16dgemm_gpu_sharedPdS_S_i(
	.param .u64 .ptr .align 1 _Z16dgemm_gpu_sharedPdS_S_i_param_0,
	.param .u64 .ptr .align 1 _Z16dgemm_gpu_sharedPdS_S_i_param_1,
	.param .u64 .ptr .align 1 _Z16dgemm_gpu_sharedPdS_S_i_param_2,
	.param .u32 _Z16dgemm_gpu_sharedPdS_S_i_param_3
)
{
	.reg .pred 	%p<16>;
	.reg .b32 	%r<83>;
	.reg .b64 	%rd<13>;
	.reg .b64 	%fd<124>;
	// demoted variable
	.shared .align 8 .b8 _ZZ16dgemm_gpu_sharedPdS_S_iE4aSub[2048];
	// demoted variable
	.shared .align 8 .b8 _ZZ16dgemm_gpu_sharedPdS_S_iE4bSub[2048];
	ld.param.u64 	%rd4, [_Z16dgemm_gpu_sharedPdS_S_i_param_0];
	ld.param.u64 	%rd5, [_Z16dgemm_gpu_sharedPdS_S_i_param_1];
	ld.param.u64 	%rd3, [_Z16dgemm_gpu_sharedPdS_S_i_param_2];
	ld.param.u32 	%r35, [_Z16dgemm_gpu_sharedPdS_S_i_param_3];
	cvta.to.global.u64 	%rd1, %rd5;
	cvta.to.global.u64 	%rd2, %rd4;
	mov.u32 	%r37, %ctaid.x;
	shl.b32 	%r38, %r37, 4;
	mov.u32 	%r1, %tid.x;
	add.s32 	%r2, %r38, %r1;
	mov.u32 	%r39, %ctaid.y;
	shl.b32 	%r40, %r39, 4;
	mov.u32 	%r3, %tid.y;
	add.s32 	%r4, %r40, %r3;
	mov.u32 	%r5, %nctaid.x;
	shl.b32 	%r41, %r3, 7;
	mov.u32 	%r42, _ZZ16dgemm_gpu_sharedPdS_S_iE4aSub;
	add.s32 	%r6, %r42, %r41;
	mul.lo.s32 	%r7, %r35, %r4;
	max.s32 	%r43, %r2, %r4;
	setp.lt.s32 	%p1, %r43, %r35;
	mov.u32 	%r8, %ntid.x;
	shl.b32 	%r44, %r1, 3;
	mov.u32 	%r45, _ZZ16dgemm_gpu_sharedPdS_S_iE4bSub;
	add.s32 	%r9, %r45, %r44;
	and.b32  	%r10, %r8, 15;
	and.b32  	%r11, %r8, 7;
	and.b32  	%r12, %r8, 3;
	add.s32 	%r13, %r6, 64;
	mov.f64 	%fd123, 0d0000000000000000;
	mov.b32 	%r76, 0;
	not.pred 	%p4, %p1;
$L__BB0_1:
	shl.b32 	%r15, %r76, 4;
	add.s32 	%r46, %r15, %r1;
	max.u32 	%r47, %r4, %r46;
	setp.ge.u32 	%p2, %r47, %r35;
	mov.f64 	%fd114, 0d0000000000000000;
	@%p2 bra 	$L__BB0_3;
	add.s32 	%r48, %r46, %r7;
	mul.wide.u32 	%rd6, %r48, 8;
	add.s64 	%rd7, %rd2, %rd6;
	ld.global.f64 	%fd114, [%rd7];
$L__BB0_3:
	shl.b32 	%r49, %r1, 3;
	add.s32 	%r50, %r6, %r49;
	st.shared.f64 	[%r50], %fd114;
	add.s32 	%r17, %r15, %r3;
	mov.f64 	%fd115, 0d0000000000000000;
	max.u32 	%r51, %r2, %r17;
	setp.ge.u32 	%p3, %r51, %r35;
	@%p3 bra 	$L__BB0_5;
	mad.lo.s32 	%r52, %r17, %r35, %r2;
	mul.wide.u32 	%rd8, %r52, 8;
	add.s64 	%rd9, %rd1, %rd8;
	ld.global.f64 	%fd115, [%rd9];
$L__BB0_5:
	shl.b32 	%r53, %r3, 7;
	mov.u32 	%r54, _ZZ16dgemm_gpu_sharedPdS_S_iE4bSub;
	add.s32 	%r55, %r54, %r53;
	add.s32 	%r57, %r55, %r49;
	st.shared.f64 	[%r57], %fd115;
	bar.sync 	0;
	@%p4 bra 	$L__BB0_19;
	setp.lt.u32 	%p5, %r8, 16;
	mov.b32 	%r81, 0;
	@%p5 bra 	$L__BB0_9;
	add.s32 	%r61, %r49, %r54;
	add.s32 	%r77, %r61, 1024;
	and.b32  	%r62, %r8, -16;
	neg.s32 	%r79, %r62;
	mov.u32 	%r78, %r13;
$L__BB0_8:
	.pragma "nounroll";
	and.b32  	%r81, %r8, 2032;
	ld.shared.f64 	%fd24, [%r78+-64];
	ld.shared.f64 	%fd25, [%r77+-1024];
	fma.rn.f64 	%fd26, %fd24, %fd25, %fd123;
	ld.shared.f64 	%fd27, [%r78+-56];
	ld.shared.f64 	%fd28, [%r77+-896];
	fma.rn.f64 	%fd29, %fd27, %fd28, %fd26;
	ld.shared.f64 	%fd30, [%r78+-48];
	ld.shared.f64 	%fd31, [%r77+-768];
	fma.rn.f64 	%fd32, %fd30, %fd31, %fd29;
	ld.shared.f64 	%fd33, [%r78+-40];
	ld.shared.f64 	%fd34, [%r77+-640];
	fma.rn.f64 	%fd35, %fd33, %fd34, %fd32;
	ld.shared.f64 	%fd36, [%r78+-32];
	ld.shared.f64 	%fd37, [%r77+-512];
	fma.rn.f64 	%fd38, %fd36, %fd37, %fd35;
	ld.shared.f64 	%fd39, [%r78+-24];
	ld.shared.f64 	%fd40, [%r77+-384];
	fma.rn.f64 	%fd41, %fd39, %fd40, %fd38;
	ld.shared.f64 	%fd42, [%r78+-16];
	ld.shared.f64 	%fd43, [%r77+-256];
	fma.rn.f64 	%fd44, %fd42, %fd43, %fd41;
	ld.shared.f64 	%fd45, [%r78+-8];
	ld.shared.f64 	%fd46, [%r77+-128];
	fma.rn.f64 	%fd47, %fd45, %fd46, %fd44;
	ld.shared.f64 	%fd48, [%r78];
	ld.shared.f64 	%fd49, [%r77];
	fma.rn.f64 	%fd50, %fd48, %fd49, %fd47;
	ld.shared.f64 	%fd51, [%r78+8];
	ld.shared.f64 	%fd52, [%r77+128];
	fma.rn.f64 	%fd53, %fd51, %fd52, %fd50;
	ld.shared.f64 	%fd54, [%r78+16];
	ld.shared.f64 	%fd55, [%r77+256];
	fma.rn.f64 	%fd56, %fd54, %fd55, %fd53;
	ld.shared.f64 	%fd57, [%r78+24];
	ld.shared.f64 	%fd58, [%r77+384];
	fma.rn.f64 	%fd59, %fd57, %fd58, %fd56;
	ld.shared.f64 	%fd60, [%r78+32];
	ld.shared.f64 	%fd61, [%r77+512];
	fma.rn.f64 	%fd62, %fd60, %fd61, %fd59;
	ld.shared.f64 	%fd63, [%r78+40];
	ld.shared.f64 	%fd64, [%r77+640];
	fma.rn.f64 	%fd65, %fd63, %fd64, %fd62;
	ld.shared.f64 	%fd66, [%r78+48];
	ld.shared.f64 	%fd67, [%r77+768];
	fma.rn.f64 	%fd68, %fd66, %fd67, %fd65;
	ld.shared.f64 	%fd69, [%r78+56];
	ld.shared.f64 	%fd70, [%r77+896];
	fma.rn.f64 	%fd123, %fd69, %fd70, %fd68;
	add.s32 	%r79, %r79, 16;
	add.s32 	%r78, %r78, 128;
	add.s32 	%r77, %r77, 2048;
	setp.ne.s32 	%p6, %r79, 0;
	@%p6 bra 	$L__BB0_8;
$L__BB0_9:
	setp.eq.s32 	%p7, %r10, 0;
	@%p7 bra 	$L__BB0_19;
	add.s32 	%r63, %r10, -1;
	setp.lt.u32 	%p8, %r63, 7;
	@%p8 bra 	$L__BB0_12;
	shl.b32 	%r64, %r81, 3;
	add.s32 	%r65, %r6, %r64;
	ld.shared.f64 	%fd72, [%r65];
	shl.b32 	%r66, %r81, 7;
	add.s32 	%r67, %r9, %r66;
	ld.shared.f64 	%fd73, [%r67];
	fma.rn.f64 	%fd74, %fd72, %fd73, %fd123;
	ld.shared.f64 	%fd75, [%r65+8];
	ld.shared.f64 	%fd76, [%r67+128];
	fma.rn.f64 	%fd77, %fd75, %fd76, %fd74;
	ld.shared.f64 	%fd78, [%r65+16];
	ld.shared.f64 	%fd79, [%r67+256];
	fma.rn.f64 	%fd80, %fd78, %fd79, %fd77;
	ld.shared.f64 	%fd81, [%r65+24];
	ld.shared.f64 	%fd82, [%r67+384];
	fma.rn.f64 	%fd83, %fd81, %fd82, %fd80;
	ld.shared.f64 	%fd84, [%r65+32];
	ld.shared.f64 	%fd85, [%r67+512];
	fma.rn.f64 	%fd86, %fd84, %fd85, %fd83;
	ld.shared.f64 	%fd87, [%r65+40];
	ld.shared.f64 	%fd88, [%r67+640];
	fma.rn.f64 	%fd89, %fd87, %fd88, %fd86;
	ld.shared.f64 	%fd90, [%r65+48];
	ld.shared.f64 	%fd91, [%r67+768];
	fma.rn.f64 	%fd92, %fd90, %fd91, %fd89;
	ld.shared.f64 	%fd93, [%r65+56];
	ld.shared.f64 	%fd94, [%r67+896];
	fma.rn.f64 	%fd123, %fd93, %fd94, %fd92;
	add.s32 	%r81, %r81, 8;
$L__BB0_12:
	setp.eq.s32 	%p9, %r11, 0;
	@%p9 bra 	$L__BB0_19;
	add.s32 	%r68, %r11, -1;
	setp.lt.u32 	%p10, %r68, 3;
	@%p10 bra 	$L__BB0_15;
	shl.b32 	%r69, %r81, 3;
	add.s32 	%r70, %r6, %r69;
	ld.shared.f64 	%fd96, [%r70];
	shl.b32 	%r71, %r81, 7;
	add.s32 	%r72, %r9, %r71;
	ld.shared.f64 	%fd97, [%r72];
	fma.rn.f64 	%fd98, %fd96, %fd97, %fd123;
	ld.shared.f64 	%fd99, [%r70+8];
	ld.shared.f64 	%fd100, [%r72+128];
	fma.rn.f64 	%fd101, %fd99, %fd100, %fd98;
	ld.shared.f64 	%fd102, [%r70+16];
	ld.shared.f64 	%fd103, [%r72+256];
	fma.rn.f64 	%fd104, %fd102, %fd103, %fd101;
	ld.shared.f64 	%fd105, [%r70+24];
	ld.shared.f64 	%fd106, [%r72+384];
	fma.rn.f64 	%fd123, %fd105, %fd106, %fd104;
	add.s32 	%r81, %r81, 4;
$L__BB0_15:
	setp.eq.s32 	%p11, %r12, 0;
	@%p11 bra 	$L__BB0_19;
	setp.eq.s32 	%p12, %r12, 1;
	shl.b32 	%r73, %r81, 3;
	add.s32 	%r32, %r6, %r73;
	ld.shared.f64 	%fd107, [%r32];
	shl.b32 	%r74, %r81, 7;
	add.s32 	%r33, %r9, %r74;
	ld.shared.f64 	%fd108, [%r33];
	fma.rn.f64 	%fd123, %fd107, %fd108, %fd123;
	@%p12 bra 	$L__BB0_19;
	setp.eq.s32 	%p13, %r12, 2;
	ld.shared.f64 	%fd109, [%r32+8];
	ld.shared.f64 	%fd110, [%r33+128];
	fma.rn.f64 	%fd123, %fd109, %fd110, %fd123;
	@%p13 bra 	$L__BB0_19;
	ld.shared.f64 	%fd111, [%r32+16];
	ld.shared.f64 	%fd112, [%r33+256];
	fma.rn.f64 	%fd123, %fd111, %fd112, %fd123;
$L__BB0_19:
	bar.sync 	0;
	add.s32 	%r76, %r76, 1;
	setp.ne.s32 	%p14, %r76, %r5;
	@%p14 bra 	$L__BB0_1;
	@%p4 bra 	$L__BB0_22;
	add.s32 	%r75, %r7, %r2;
	cvta.to.global.u64 	%rd10, %rd3;
	mul.wide.s32 	%rd11, %r75, 8;
	add.s64 	%rd12, %rd10, %rd11;
	st.global.f64 	[%rd12], %fd123;
$L__BB0_22:
	ret;

}


// ===== COMPILED SASS (sm_100) =====

	.target	sm_100

	.elftype	@"ET_EXEC"


//--------------------- .note.nv.tkinfo           --------------------------
	.section	.note.nv.tkinfo,"",@"SHT_NOTE"
	.sectionflags	@"SHF_NOTE_NV_TKINFO"
	.tkinfo
        /*0018*/ 	.word	0x00000002
        /*0030*/ 	.string	""
        /*0030*/ 	.string	"ptxas"
        /*0030*/ 	.string	"Cuda compilation tools, release 13.0, V13.0.88"
        /*0030*/ 	.string	"Build cuda_13.0.r13.0/compiler.36424714_0"
        /*0030*/ 	.string	"-arch sm_100 -m 64 "



//--------------------- .note.nv.cuinfo           --------------------------
	.section	.note.nv.cuinfo,"",@"SHT_NOTE"
	.sectionflags	@"SHF_NOTE_NV_CUINFO"
        /*0018*/ 	.short	0x0002
        /*001a*/ 	.short	0x0064
        /*001c*/ 	.short	0x0082
	.zero		2


//--------------------- .nv.info                  --------------------------
	.section	.nv.info,"",@"SHT_CUDA_INFO"
	.align	4


	//----- nvinfo : EIATTR_REGCOUNT
	.align		4
        /*0000*/ 	.byte	0x04, 0x2f
        /*0002*/ 	.short	(.L_1 - .L_0)
	.align		4
.L_0:
        /*0004*/ 	.word	index@(_Z16dgemm_gpu_sharedPdS_S_i)
        /*0008*/ 	.word	0x0000001e


	//----- nvinfo : EIATTR_FRAME_SIZE
	.align		4
.L_1:
        /*000c*/ 	.byte	0x04, 0x11
        /*000e*/ 	.short	(.L_3 - .L_2)
	.align		4
.L_2:
        /*0010*/ 	.word	index@(_Z16dgemm_gpu_sharedPdS_S_i)
        /*0014*/ 	.word	0x00000000


	//----- nvinfo : EIATTR_MIN_STACK_SIZE
	.align		4
.L_3:
        /*0018*/ 	.byte	0x04, 0x12
        /*001a*/ 	.short	(.L_5 - .L_4)
	.align		4
.L_4:
        /*001c*/ 	.word	index@(_Z16dgemm_gpu_sharedPdS_S_i)
        /*0020*/ 	.word	0x00000000
.L_5:


//--------------------- .nv.compat                --------------------------
	.section	.nv.compat,"",@"SHT_CUDA_COMPAT_INFO"
	.align	4
        /*0000*/ 	.byte	0x02, 0x09, 0x00, 0x00, 0x02, 0x02, 0x01, 0x00, 0x02, 0x05, 0x05, 0x00, 0x03, 0x07, 0x01, 0x01
        /*0010*/ 	.byte	0x02, 0x03, 0x00, 0x00, 0x02, 0x06, 0x01, 0x00, 0x04, 0x0b, 0x08, 0x00, 0x01, 0x00, 0x00, 0x00
        /*0020*/ 	.byte	0x00, 0x00, 0x00, 0x00


//--------------------- .nv.info._Z16dgemm_gpu_sharedPdS_S_i --------------------------
	.section	.nv.info._Z16dgemm_gpu_sharedPdS_S_i,"",@"SHT_CUDA_INFO"
	.sectionflags	@""
	.align	4


	//----- nvinfo : EIATTR_CUDA_API_VERSION
	.align		4
        /*0000*/ 	.byte	0x04, 0x37
        /*0002*/ 	.short	(.L_7 - .L_6)
.L_6:
        /*0004*/ 	.word	0x00000082


	//----- nvinfo : EIATTR_KPARAM_INFO
	.align		4
.L_7:
        /*0008*/ 	.byte	0x04, 0x17
        /*000a*/ 	.short	(.L_9 - .L_8)
.L_8:
        /*000c*/ 	.word	0x00000000
        /*0010*/ 	.short	0x0003
        /*0012*/ 	.short	0x0018
        /*0014*/ 	.byte	0x00, 0xf0, 0x11, 0x00


	//----- nvinfo : EIATTR_KPARAM_INFO
	.align		4
.L_9:
        /*0018*/ 	.byte	0x04, 0x17
        /*001a*/ 	.short	(.L_11 - .L_10)
.L_10:
        /*001c*/ 	.word	0x00000000
        /*0020*/ 	.short	0x0002
        /*0022*/ 	.short	0x0010
        /*0024*/ 	.byte	0x00, 0xf5, 0x21, 0x00


	//----- nvinfo : EIATTR_KPARAM_INFO
	.align		4
.L_11:
        /*0028*/ 	.byte	0x04, 0x17
        /*002a*/ 	.short	(.L_13 - .L_12)
.L_12:
        /*002c*/ 	.word	0x00000000
        /*0030*/ 	.short	0x0001
        /*0032*/ 	.short	0x0008
        /*0034*/ 	.byte	0x00, 0xf5, 0x21, 0x00


	//----- nvinfo : EIATTR_KPARAM_INFO
	.align		4
.L_13:
        /*0038*/ 	.byte	0x04, 0x17
        /*003a*/ 	.short	(.L_15 - .L_14)
.L_14:
        /*003c*/ 	.word	0x00000000
        /*0040*/ 	.short	0x0000
        /*0042*/ 	.short	0x0000
        /*0044*/ 	.byte	0x00, 0xf5, 0x21, 0x00


	//----- nvinfo : EIATTR_SPARSE_MMA_MASK
	.align		4
.L_15:
        /*0048*/ 	.byte	0x03, 0x50
        /*004a*/ 	.short	0x0000


	//----- nvinfo : EIATTR_MAXREG_COUNT
	.align		4
        /*004c*/ 	.byte	0x03, 0x1b
        /*004e*/ 	.short	0x00ff


	//----- nvinfo : EIATTR_NUM_BARRIERS
	.align		4
        /*0050*/ 	.byte	0x02, 0x4c
        /*0052*/ 	.byte	0x01
	.zero		1


	//----- nvinfo : EIATTR_MERCURY_ISA_VERSION
	.align		4
        /*0054*/ 	.byte	0x03, 0x5f
        /*0056*/ 	.short	0x0101


	//----- nvinfo : EIATTR_VRC_CTA_INIT_COUNT
	.align		4
        /*0058*/ 	.byte	0x02, 0x4a
	.zero		1
	.zero		1


	//----- nvinfo : EIATTR_EXIT_INSTR_OFFSETS
	.align		4
        /*005c*/ 	.byte	0x04, 0x1c
        /*005e*/ 	.short	(.L_17 - .L_16)


	//   ....[0]....
.L_16:
        /*0060*/ 	.word	0x00000b00


	//   ....[1]....
        /*0064*/ 	.word	0x00000b50


	//----- nvinfo : EIATTR_CRS_STACK_SIZE
	.align		4
.L_17:
        /*0068*/ 	.byte	0x04, 0x1e
        /*006a*/ 	.short	(.L_19 - .L_18)
.L_18:
        /*006c*/ 	.word	0x00000000


	//----- nvinfo : EIATTR_CBANK_PARAM_SIZE
	.align		4
.L_19:
        /*0070*/ 	.byte	0x03, 0x19
        /*0072*/ 	.short	0x001c


	//----- nvinfo : EIATTR_PARAM_CBANK
	.align		4
        /*0074*/ 	.byte	0x04, 0x0a
        /*0076*/ 	.short	(.L_21 - .L_20)
	.align		4
.L_20:
        /*0078*/ 	.word	index@(.nv.constant0._Z16dgemm_gpu_sharedPdS_S_i)
        /*007c*/ 	.short	0x0380
        /*007e*/ 	.short	0x001c


	//----- nvinfo : EIATTR_SW_WAR
	.align		4
.L_21:
        /*0080*/ 	.byte	0x04, 0x36
        /*0082*/ 	.short	(.L_23 - .L_22)
.L_22:
        /*0084*/ 	.word	0x00000008
.L_23:


//--------------------- .nv.callgraph             --------------------------
	.section	.nv.callgraph,"",@"SHT_CUDA_CALLGRAPH"
	.align	4
	.sectionentsize	8
	.align		4
        /*0000*/ 	.word	0x00000000
	.align		4
        /*0004*/ 	.word	0xffffffff
	.align		4
        /*0008*/ 	.word	0x00000000
	.align		4
        /*000c*/ 	.word	0xfffffffe
	.align		4
        /*0010*/ 	.word	0x00000000
	.align		4
        /*0014*/ 	.word	0xfffffffd
	.align		4
        /*0018*/ 	.word	0x00000000
	.align		4
        /*001c*/ 	.word	0xfffffffc


//--------------------- .text._Z16dgemm_gpu_sharedPdS_S_i --------------------------
	.section	.text._Z16dgemm_gpu_sharedPdS_S_i,"ax",@progbits
	.align	128
        .global         _Z16dgemm_gpu_sharedPdS_S_i
        .type           _Z16dgemm_gpu_sharedPdS_S_i,@function
        .size           _Z16dgemm_gpu_sharedPdS_S_i,(.L_x_8 - _Z16dgemm_gpu_sharedPdS_S_i)
        .other          _Z16dgemm_gpu_sharedPdS_S_i,@"STO_CUDA_ENTRY STV_DEFAULT"
_Z16dgemm_gpu_sharedPdS_S_i:
.text._Z16dgemm_gpu_sharedPdS_S_i:
[----:B------:R-:W-:Y:S01]  /*0000*/  LDC R1, c[0x0][0x37c] ;  /* 0x0000df00ff017b82 */ /* 0x000fe20000000800 */
[----:B------:R-:W0:Y:S07]  /*0010*/  S2R R21, SR_CTAID.X ;  /* 0x0000000000157919 */ /* 0x000e2e0000002500 */
[----:B------:R-:W1:Y:S01]  /*0020*/  S2UR UR5, SR_CgaCtaId ;  /* 0x00000000000579c3 */ /* 0x000e620000008800 */
[----:B------:R-:W2:Y:S01]  /*0030*/  LDCU UR7, c[0x0][0x370] ;  /* 0x00006e00ff0777ac */ /* 0x000ea20008000800 */
[----:B------:R-:W-:Y:S01]  /*0040*/  CS2R R24, SRZ ;  /* 0x0000000000187805 */ /* 0x000fe2000001ff00 */
[----:B------:R-:W0:Y:S01]  /*0050*/  S2R R0, SR_TID.X ;  /* 0x0000000000007919 */ /* 0x000e220000002100 */
[----:B------:R-:W3:Y:S01]  /*0060*/  LDCU UR10, c[0x0][0x398] ;  /* 0x00007300ff0a77ac */ /* 0x000ee20008000800 */
[----:B------:R-:W4:Y:S03]  /*0070*/  S2R R5, SR_CTAID.Y ;  /* 0x0000000000057919 */ /* 0x000f260000002600 */
[----:B------:R-:W5:Y:S01]  /*0080*/  LDC R3, c[0x0][0x360] ;  /* 0x0000d800ff037b82 */ /* 0x000f620000000800 */
[----:B------:R-:W-:Y:S01]  /*0090*/  UMOV UR4, 0x400 ;  /* 0x0000040000047882 */ /* 0x000fe20000000000 */
[----:B------:R-:W0:Y:S01]  /*00a0*/  LDCU.64 UR8, c[0x0][0x358] ;  /* 0x00006b00ff0877ac */ /* 0x000e220008000a00 */
[----:B------:R-:W4:Y:S01]  /*00b0*/  S2R R2, SR_TID.Y ;  /* 0x0000000000027919 */ /* 0x000f220000002200 */
[----:B-1----:R-:W-:-:S02]  /*00c0*/  ULEA UR6, UR5, UR4, 0x18 ;  /* 0x0000000405067291 */ /* 0x002fc4000f8ec0ff */
[----:B------:R-:W-:-:S04]  /*00d0*/  UIADD3 UR4, UPT, UPT, UR4, 0x800, URZ ;  /* 0x0000080004047890 */ /* 0x000fc8000fffe0ff */
[----:B------:R-:W-:Y:S01]  /*00e0*/  ULEA UR4, UR5, UR4, 0x18 ;  /* 0x0000000405047291 */ /* 0x000fe2000f8ec0ff */
[C---:B-----5:R-:W-:Y:S02]  /*00f0*/  LOP3.LUT R16, R3.reuse, 0xf, RZ, 0xc0, !PT ;  /* 0x0000000f03107812 */ /* 0x060fe400078ec0ff */
[----:B------:R-:W-:Y:S01]  /*0100*/  LOP3.LUT R7, R3, 0x7, RZ, 0xc0, !PT ;  /* 0x0000000703077812 */ /* 0x000fe200078ec0ff */
[----:B0-----:R-:W-:Y:S01]  /*0110*/  IMAD R21, R21, 0x10, R0 ;  /* 0x0000001015157824 */ /* 0x001fe200078e0200 */
[----:B------:R-:W-:Y:S02]  /*0120*/  LOP3.LUT R6, R3, 0x3, RZ, 0xc0, !PT ;  /* 0x0000000303067812 */ /* 0x000fe400078ec0ff */
[----:B------:R-:W-:Y:S01]  /*0130*/  LEA R17, R0, UR4, 0x3 ;  /* 0x0000000400117c11 */ /* 0x000fe2000f8e18ff */
[----:B----4-:R-:W-:Y:S01]  /*0140*/  IMAD R18, R5, 0x10, R2 ;  /* 0x0000001005127824 */ /* 0x010fe200078e0202 */
[----:B------:R-:W-:Y:S01]  /*0150*/  LEA R19, R2, UR6, 0x7 ;  /* 0x0000000602137c11 */ /* 0x000fe2000f8e38ff */
[----:B------:R-:W-:-:S03]  /*0160*/  IMAD.MOV.U32 R5, RZ, RZ, RZ ;  /* 0x000000ffff057224 */ /* 0x000fc600078e00ff */
[----:B------:R-:W-:-:S04]  /*0170*/  VIMNMX R4, PT, PT, R21, R18, !PT ;  /* 0x0000001215047248 */ /* 0x000fc80007fe0100 */
[----:B---3--:R-:W-:Y:S01]  /*0180*/  ISETP.GE.AND P0, PT, R4, UR10, PT ;  /* 0x0000000a04007c0c */ /* 0x008fe2000bf06270 */
[----:B--2---:R-:W-:-:S12]  /*0190*/  VIADD R4, R19, 0x40 ;  /* 0x0000004013047836 */ /* 0x004fd80000000000 */
.L_x_6:
[----:B0-----:R-:W0:Y:S01]  /*01a0*/  LDCU UR6, c[0x0][0x398] ;  /* 0x00007300ff0677ac */ /* 0x001e220008000800 */
[C---:B------:R-:W-:Y:S01]  /*01b0*/  IMAD R11, R5.reuse, 0x10, R0 ;  /* 0x00000010050b7824 */ /* 0x040fe200078e0200 */
[----:B------:R-:W-:Y:S01]  /*01c0*/  CS2R R14, SRZ ;  /* 0x00000000000e7805 */ /* 0x000fe2000001ff00 */
[----:B------:R-:W-:-:S03]  /*01d0*/  IMAD R10, R5, 0x10, R2 ;  /* 0x00000010050a7824 */ /* 0x000fc600078e0202 */
[----:B------:R-:W-:Y:S02]  /*01e0*/  VIMNMX.U32 R8, PT, PT, R18, R11, !PT ;  /* 0x0000000b12087248 */ /* 0x000fe40007fe0000 */
[----:B------:R-:W-:Y:S02]  /*01f0*/  VIMNMX.U32 R9, PT, PT, R21, R10, !PT ;  /* 0x0000000a15097248 */ /* 0x000fe40007fe0000 */
[----:B0-----:R-:W-:Y:S02]  /*0200*/  ISETP.GE.U32.AND P1, PT, R8, UR6, PT ;  /* 0x0000000608007c0c */ /* 0x001fe4000bf26070 */
[----:B------:R-:W-:-:S11]  /*0210*/  ISETP.GE.U32.AND P2, PT, R9, UR6, PT ;  /* 0x0000000609007c0c */ /* 0x000fd6000bf46070 */
[----:B------:R-:W0:Y:S01]  /*0220*/  @!P1 LDC.64 R12, c[0x0][0x380] ;  /* 0x0000e000ff0c9b82 */ /* 0x000e220000000a00 */
[----:B------:R-:W-:Y:S02]  /*0230*/  @!P1 IMAD R11, R18, UR6, R11 ;  /* 0x00000006120b9c24 */ /* 0x000fe4000f8e020b */
[----:B------:R-:W-:-:S05]  /*0240*/  @!P2 IMAD R23, R10, UR6, R21 ;  /* 0x000000060a17ac24 */ /* 0x000fca000f8e0215 */
[----:B------:R-:W1:Y:S01]  /*0250*/  @!P2 LDC.64 R8, c[0x0][0x388] ;  /* 0x0000e200ff08ab82 */ /* 0x000e620000000a00 */
[----:B0-----:R-:W-:Y:S01]  /*0260*/  @!P1 IMAD.WIDE.U32 R12, R11, 0x8, R12 ;  /* 0x000000080b0c9825 */ /* 0x001fe200078e000c */
[----:B------:R-:W-:-:S04]  /*0270*/  CS2R R10, SRZ ;  /* 0x00000000000a7805 */ /* 0x000fc8000001ff00 */
[----:B------:R-:W2:Y:S01]  /*0280*/  @!P1 LDG.E.64 R14, desc[UR8][R12.64] ;  /* 0x000000080c0e9981 */ /* 0x000ea2000c1e1b00 */
[----:B-1----:R-:W-:-:S05]  /*0290*/  @!P2 IMAD.WIDE.U32 R8, R23, 0x8, R8 ;  /* 0x000000081708a825 */ /* 0x002fca00078e0008 */
[----:B------:R-:W3:Y:S01]  /*02a0*/  @!P2 LDG.E.64 R10, desc[UR8][R8.64] ;  /* 0x00000008080aa981 */ /* 0x000ee2000c1e1b00 */
[----:B------:R-:W0:Y:S01]  /*02b0*/  S2UR UR5, SR_CgaCtaId ;  /* 0x00000000000579c3 */ /* 0x000e220000008800 */
[----:B------:R-:W-:Y:S02]  /*02c0*/  UMOV UR4, 0x400 ;  /* 0x0000040000047882 */ /* 0x000fe40000000000 */
[----:B------:R-:W-:Y:S01]  /*02d0*/  UIADD3 UR4, UPT, UPT, UR4, 0x800, URZ ;  /* 0x0000080004047890 */ /* 0x000fe2000fffe0ff */
[----:B------:R-:W-:Y:S01]  /*02e0*/  LEA R23, R0, R19, 0x3 ;  /* 0x0000001300177211 */ /* 0x000fe200078e18ff */
[----:B------:R-:W-:Y:S01]  /*02f0*/  VIADD R5, R5, 0x1 ;  /* 0x0000000105057836 */ /* 0x000fe20000000000 */
[----:B------:R-:W-:Y:S01]  /*0300*/  BSSY.RECONVERGENT B0, `(.L_x_0) ;  /* 0x000007d000007945 */ /* 0x000fe20003800200 */
[----:B0-----:R-:W-:-:S06]  /*0310*/  ULEA UR4, UR5, UR4, 0x18 ;  /* 0x0000000405047291 */ /* 0x001fcc000f8ec0ff */
[----:B------:R-:W-:-:S05]  /*0320*/  LEA R27, R2, UR4, 0x7 ;  /* 0x00000004021b7c11 */ /* 0x000fca000f8e38ff */
[----:B------:R-:W-:Y:S01]  /*0330*/  IMAD R27, R0, 0x8, R27 ;  /* 0x00000008001b7824 */ /* 0x000fe200078e021b */
[----:B------:R-:W-:Y:S01]  /*0340*/  ISETP.NE.AND P1, PT, R5, UR7, PT ;  /* 0x0000000705007c0c */ /* 0x000fe2000bf25270 */
[----:B--2---:R0:W-:Y:S04]  /*0350*/  STS.64 [R23], R14 ;  /* 0x0000000e17007388 */ /* 0x0041e80000000a00 */
[----:B---3--:R0:W-:Y:S01]  /*0360*/  STS.64 [R27], R10 ;  /* 0x0000000a1b007388 */ /* 0x0081e20000000a00 */
[----:B------:R-:W-:Y:S06]  /*0370*/  BAR.SYNC.DEFER_BLOCKING 0x0 ;  /* 0x0000000000007b1d */ /* 0x000fec0000010000 */
[----:B------:R-:W-:Y:S05]  /*0380*/  @P0 BRA `(.L_x_1) ;  /* 0x0000000400d00947 */ /* 0x000fea0003800000 */
[----:B------:R-:W-:Y:S01]  /*0390*/  ISETP.GE.U32.AND P2, PT, R3, 0x10, PT ;  /* 0x000000100300780c */ /* 0x000fe20003f46070 */
[----:B------:R-:W-:-:S12]  /*03a0*/  IMAD.MOV.U32 R20, RZ, RZ, RZ ;  /* 0x000000ffff147224 */ /* 0x000fd800078e00ff */
[----:B------:R-:W-:Y:S05]  /*03b0*/  @!P2 BRA `(.L_x_2) ;  /* 0x0000000000d0a947 */ /* 0x000fea0003800000 */
[C---:B0-----:R-:W-:Y:S01]  /*03c0*/  LOP3.LUT R14, R3.reuse, 0xfffffff0, RZ, 0xc0, !PT ;  /* 0xfffffff0030e7812 */ /* 0x041fe200078ec0ff */
[----:B------:R-:W-:Y:S01]  /*03d0*/  IMAD.MOV.U32 R13, RZ, RZ, R4 ;  /* 0x000000ffff0d7224 */ /* 0x000fe200078e0004 */
[----:B------:R-:W-:Y:S02]  /*03e0*/  LEA R17, R0, UR4, 0x3 ;  /* 0x0000000400117c11 */ /* 0x000fe4000f8e18ff */
[----:B------:R-:W-:Y:S01]  /*03f0*/  LOP3.LUT R12, R3, 0x7f0, RZ, 0xc0, !PT ;  /* 0x000007f0030c7812 */ /* 0x000fe200078ec0ff */
[----:B------:R-:W-:Y:S01]  /*0400*/  IMAD.MOV R14, RZ, RZ, -R14 ;  /* 0x000000ffff0e7224 */ /* 0x000fe200078e0a0e */
[----:B------:R-:W-:-:S07]  /*0410*/  IADD3 R15, PT, PT, R17, 0x400, RZ ;  /* 0x00000400110f7810 */ /* 0x000fce0007ffe0ff */
.L_x_3:
[----:B------:R-:W-:Y:S01]  /*0420*/  LDS.64 R22, [R15+-0x400] ;  /* 0xfffc00000f167984 */ /* 0x000fe20000000a00 */
[----:B------:R-:W-:-:S03]  /*0430*/  VIADD R14, R14, 0x10 ;  /* 0x000000100e0e7836 */ /* 0x000fc60000000000 */
[----:B------:R-:W0:Y:S02]  /*0440*/  LDS.128 R8, [R13+-0x40] ;  /* 0xffffc0000d087984 */ /* 0x000e240000000c00 */
[----:B------:R-:W-:Y:S02]  /*0450*/  ISETP.NE.AND P2, PT, R14, RZ, PT ;  /* 0x000000ff0e00720c */ /* 0x000fe40003f45270 */
[----:B------:R-:W1:Y:S01]  /*0460*/  LDS.64 R26, [R15+-0x380] ;  /* 0xfffc80000f1a7984 */ /* 0x000e620000000a00 */
[----:B0-----:R-:W-:-:S03]  /*0470*/  DFMA R8, R8, R22, R24 ;  /* 0x000000160808722b */ /* 0x001fc60000000018 */
[----:B------:R-:W-:Y:S04]  /*0480*/  LDS.64 R22, [R15+-0x300] ;  /* 0xfffd00000f167984 */ /* 0x000fe80000000a00 */
[----:B------:R-:W-:Y:S01]  /*0490*/  LDS.64 R24, [R15+-0x280] ;  /* 0xfffd80000f187984 */ /* 0x000fe20000000a00 */
[----:B-1----:R-:W-:-:S03]  /*04a0*/  DFMA R26, R26, R10, R8 ;  /* 0x0000000a1a1a722b */ /* 0x002fc60000000008 */
[----:B------:R-:W0:Y:S05]  /*04b0*/  LDS.128 R8, [R13+-0x30] ;  /* 0xffffd0000d087984 */ /* 0x000e2a0000000c00 */
[----:B0-----:R-:W-:Y:S01]  /*04c0*/  DFMA R8, R8, R22, R26 ;  /* 0x000000160808722b */ /* 0x001fe2000000001a */
[----:B------:R-:W-:Y:S04]  /*04d0*/  LDS.64 R22, [R15+-0x200] ;  /* 0xfffe00000f167984 */ /* 0x000fe80000000a00 */
[----:B------:R-:W-:Y:S03]  /*04e0*/  LDS.64 R26, [R15+-0x180] ;  /* 0xfffe80000f1a7984 */ /* 0x000fe60000000a00 */
[----:B------:R-:W-:-:S02]  /*04f0*/  DFMA R24, R24, R10, R8 ;  /* 0x0000000a1818722b */ /* 0x000fc40000000008 */
[----:B------:R-:W0:Y:S06]  /*0500*/  LDS.128 R8, [R13+-0x20] ;  /* 0xffffe0000d087984 */ /* 0x000e2c0000000c00 */
[----:B0-----:R-:W-:Y:S01]  /*0510*/  DFMA R8, R8, R22, R24 ;  /* 0x000000160808722b */ /* 0x001fe20000000018 */
[----:B------:R-:W-:Y:S04]  /*0520*/  LDS.64 R22, [R15+-0x100] ;  /* 0xffff00000f167984 */ /* 0x000fe80000000a00 */
[----:B------:R-:W-:Y:S03]  /*0530*/  LDS.64 R24, [R15+-0x80] ;  /* 0xffff80000f187984 */ /* 0x000fe60000000a00 */
[----:B------:R-:W-:-:S02]  /*0540*/  DFMA R26, R26, R10, R8 ;  /* 0x0000000a1a1a722b */ /* 0x000fc40000000008 */
[----:B------:R-:W0:Y:S06]  /*0550*/  LDS.128 R8, [R13+-0x10] ;  /* 0xfffff0000d087984 */ /* 0x000e2c0000000c00 */
[----:B0-----:R-:W-:Y:S01]  /*0560*/  DFMA R8, R8, R22, R26 ;  /* 0x000000160808722b */ /* 0x001fe2000000001a */
[----:B------:R-:W-:Y:S04]  /*0570*/  LDS.64 R22, [R15] ;  /* 0x000000000f167984 */ /* 0x000fe80000000a00 */
[----:B------:R-:W-:Y:S03]  /*0580*/  LDS.64 R26, [R15+0x80] ;  /* 0x000080000f1a7984 */ /* 0x000fe60000000a00 */
[----:B------:R-:W-:-:S02]  /*0590*/  DFMA R24, R24, R10, R8 ;  /* 0x0000000a1818722b */ /* 0x000fc40000000008 */
[----:B------:R-:W0:Y:S06]  /*05a0*/  LDS.128 R8, [R13] ;  /* 0x000000000d087984 */ /* 0x000e2c0000000c00 */
[----:B0-----:R-:W-:Y:S01]  /*05b0*/  DFMA R8, R8, R22, R24 ;  /* 0x000000160808722b */ /* 0x001fe20000000018 */
[----:B------:R-:W-:Y:S04]  /*05c0*/  LDS.64 R22, [R15+0x100] ;  /* 0x000100000f167984 */ /* 0x000fe80000000a00 */
[----:B------:R-:W-:Y:S03]  /*05d0*/  LDS.64 R24, [R15+0x180] ;  /* 0x000180000f187984 */ /* 0x000fe60000000a00 */
[----:B------:R-:W-:-:S02]  /*05e0*/  DFMA R26, R26, R10, R8 ;  /* 0x0000000a1a1a722b */ /* 0x000fc40000000008 */
[----:B------:R-:W0:Y:S06]  /*05f0*/  LDS.128 R8, [R13+0x10] ;  /* 0x000010000d087984 */ /* 0x000e2c0000000c00 */
[----:B0-----:R-:W-:Y:S01]  /*0600*/  DFMA R8, R8, R22, R26 ;  /* 0x000000160808722b */ /* 0x001fe2000000001a */
[----:B------:R-:W-:Y:S04]  /*0610*/  LDS.64 R22, [R15+0x200] ;  /* 0x000200000f167984 */ /* 0x000fe80000000a00 */
[----:B------:R-:W-:Y:S03]  /*0620*/  LDS.64 R26, [R15+0x280] ;  /* 0x000280000f1a7984 */ /* 0x000fe60000000a00 */
[----:B------:R-:W-:-:S02]  /*0630*/  DFMA R24, R24, R10, R8 ;  /* 0x0000000a1818722b */ /* 0x000fc40000000008 */
[----:B------:R-:W0:Y:S06]  /*0640*/  LDS.128 R8, [R13+0x20] ;  /* 0x000020000d087984 */ /* 0x000e2c0000000c00 */
[----:B0-----:R-:W-:Y:S01]  /*0650*/  DFMA R8, R8, R22, R24 ;  /* 0x000000160808722b */ /* 0x001fe20000000018 */
[----:B------:R-:W-:Y:S04]  /*0660*/  LDS.64 R22, [R15+0x300] ;  /* 0x000300000f167984 */ /* 0x000fe80000000a00 */
[----:B------:R0:W-:Y:S03]  /*0670*/  LDS.64 R24, [R15+0x380] ;  /* 0x000380000f187984 */ /* 0x0001e60000000a00 */
[----:B------:R-:W-:-:S02]  /*0680*/  DFMA R26, R26, R10, R8 ;  /* 0x0000000a1a1a722b */ /* 0x000fc40000000008 */
[----:B------:R1:W2:Y:S01]  /*0690*/  LDS.128 R8, [R13+0x30] ;  /* 0x000030000d087984 */ /* 0x0002a20000000c00 */
[----:B0-----:R-:W-:Y:S02]  /*06a0*/  VIADD R15, R15, 0x800 ;  /* 0x000008000f0f7836 */ /* 0x001fe40000000000 */
[----:B-1----:R-:W-:-:S03]  /*06b0*/  VIADD R13, R13, 0x80 ;  /* 0x000000800d0d7836 */ /* 0x002fc60000000000 */
[----:B--2---:R-:W-:-:S08]  /*06c0*/  DFMA R8, R8, R22, R26 ;  /* 0x000000160808722b */ /* 0x004fd0000000001a */
[----:B------:R-:W-:Y:S01]  /*06d0*/  DFMA R24, R24, R10, R8 ;  /* 0x0000000a1818722b */ /* 0x000fe20000000008 */
[----:B------:R-:W-:Y:S10]  /*06e0*/  @P2 BRA `(.L_x_3) ;  /* 0xfffffffc004c2947 */ /* 0x000ff4000383ffff */
[----:B------:R-:W-:-:S07]  /*06f0*/  IMAD.MOV.U32 R20, RZ, RZ, R12 ;  /* 0x000000ffff147224 */ /* 0x000fce00078e000c */
.L_x_2:
[----:B------:R-:W-:-:S13]  /*0700*/  ISETP.NE.AND P2, PT, R16, RZ, PT ;  /* 0x000000ff1000720c */ /* 0x000fda0003f45270 */
[----:B------:R-:W-:Y:S05]  /*0710*/  @!P2 BRA `(.L_x_1) ;  /* 0x0000000000eca947 */ /* 0x000fea0003800000 */
[----:B------:R-:W-:Y:S01]  /*0720*/  VIADD R8, R16, 0xffffffff ;  /* 0xffffffff10087836 */ /* 0x000fe20000000000 */
[----:B------:R-:W-:-:S04]  /*0730*/  ISETP.NE.AND P3, PT, R7, RZ, PT ;  /* 0x000000ff0700720c */ /* 0x000fc80003f65270 */
[----:B------:R-:W-:-:S13]  /*0740*/  ISETP.GE.U32.AND P2, PT, R8, 0x7, PT ;  /* 0x000000070800780c */ /* 0x000fda0003f46070 */
[----:B------:R-:W-:Y:S05]  /*0750*/  @!P2 BRA `(.L_x_4) ;  /* 0x00000000005ca947 */ /* 0x000fea0003800000 */
[C---:B------:R-:W-:Y:S01]  /*0760*/  LEA R22, R20.reuse, R17, 0x7 ;  /* 0x0000001114167211 */ /* 0x040fe200078e38ff */
[C---:B0-----:R-:W-:Y:S02]  /*0770*/  IMAD R23, R20.reuse, 0x8, R19 ;  /* 0x0000000814177824 */ /* 0x041fe400078e0213 */
[----:B------:R-:W-:Y:S02]  /*0780*/  VIADD R20, R20, 0x8 ;  /* 0x0000000814147836 */ /* 0x000fe40000000000 */
[----:B------:R-:W-:Y:S04]  /*0790*/  LDS.64 R14, [R22] ;  /* 0x00000000160e7984 */ /* 0x000fe80000000a00 */
[----:B------:R-:W0:Y:S04]  /*07a0*/  LDS.128 R8, [R23] ;  /* 0x0000000017087984 */ /* 0x000e280000000c00 */
[----:B------:R-:W1:Y:S04]  /*07b0*/  LDS.64 R12, [R22+0x80] ;  /* 0x00008000160c7984 */ /* 0x000e680000000a00 */
[----:B------:R-:W-:Y:S01]  /*07c0*/  LDS.64 R26, [R22+0x200] ;  /* 0x00020000161a7984 */ /* 0x000fe20000000a00 */
[----:B0-----:R-:W-:-:S03]  /*07d0*/  DFMA R24, R8, R14, R24 ;  /* 0x0000000e0818722b */ /* 0x001fc60000000018 */
[----:B------:R-:W-:Y:S05]  /*07e0*/  LDS.64 R14, [R22+0x100] ;  /* 0x00010000160e7984 */ /* 0x000fea0000000a00 */
[----:B-1----:R-:W-:Y:S01]  /*07f0*/  DFMA R24, R12, R10, R24 ;  /* 0x0000000a0c18722b */ /* 0x002fe20000000018 */
[----:B------:R-:W0:Y:S04]  /*0800*/  LDS.128 R8, [R23+0x10] ;  /* 0x0000100017087984 */ /* 0x000e280000000c00 */
[----:B------:R-:W1:Y:S03]  /*0810*/  LDS.64 R12, [R22+0x180] ;  /* 0x00018000160c7984 */ /* 0x000e660000000a00 */
[----:B0-----:R-:W-:-:S02]  /*0820*/  DFMA R8, R8, R14, R24 ;  /* 0x0000000e0808722b */ /* 0x001fc40000000018 */
[----:B------:R-:W-:Y:S06]  /*0830*/  LDS.64 R24, [R22+0x280] ;  /* 0x0002800016187984 */ /* 0x000fec0000000a00 */
[----:B-1----:R-:W-:Y:S02]  /*0840*/  DFMA R12, R12, R10, R8 ;  /* 0x0000000a0c0c722b */ /* 0x002fe40000000008 */
[----:B------:R-:W0:Y:S06]  /*0850*/  LDS.128 R8, [R23+0x20] ;  /* 0x0000200017087984 */ /* 0x000e2c0000000c00 */
[----:B0-----:R-:W-:Y:S01]  /*0860*/  DFMA R26, R8, R26, R12 ;  /* 0x0000001a081a722b */ /* 0x001fe2000000000c */
[----:B------:R-:W-:Y:S04]  /*0870*/  LDS.64 R8, [R22+0x300] ;  /* 0x0003000016087984 */ /* 0x000fe80000000a00 */
[----:B------:R-:W0:Y:S03]  /*0880*/  LDS.128 R12, [R23+0x30] ;  /* 0x00003000170c7984 */ /* 0x000e260000000c00 */
[----:B------:R-:W-:Y:S01]  /*0890*/  DFMA R10, R24, R10, R26 ;  /* 0x0000000a180a722b */ /* 0x000fe2000000001a */
[----:B------:R-:W1:Y:S07]  /*08a0*/  LDS.64 R24, [R22+0x380] ;  /* 0x0003800016187984 */ /* 0x000e6e0000000a00 */
[----:B0-----:R-:W-:-:S08]  /*08b0*/  DFMA R8, R12, R8, R10 ;  /* 0x000000080c08722b */ /* 0x001fd0000000000a */
[----:B-1----:R-:W-:-:S11]  /*08c0*/  DFMA R24, R24, R14, R8 ;  /* 0x0000000e1818722b */ /* 0x002fd60000000008 */
.L_x_4:
[----:B------:R-:W-:Y:S05]  /*08d0*/  @!P3 BRA `(.L_x_1) ;  /* 0x00000000007cb947 */ /* 0x000fea0003800000 */
[----:B------:R-:W-:Y:S01]  /*08e0*/  VIADD R8, R7, 0xffffffff ;  /* 0xffffffff07087836 */ /* 0x000fe20000000000 */
[----:B------:R-:W-:-:S04]  /*08f0*/  ISETP.NE.AND P3, PT, R6, RZ, PT ;  /* 0x000000ff0600720c */ /* 0x000fc80003f65270 */
[----:B------:R-:W-:-:S13]  /*0900*/  ISETP.GE.U32.AND P2, PT, R8, 0x3, PT ;  /* 0x000000030800780c */ /* 0x000fda0003f46070 */
[----:B------:R-:W-:Y:S05]  /*0910*/  @!P2 BRA `(.L_x_5) ;  /* 0x000000000034a947 */ /* 0x000fea0003800000 */
[C---:B------:R-:W-:Y:S01]  /*0920*/  IMAD R26, R20.reuse, 0x80, R17 ;  /* 0x00000080141a7824 */ /* 0x040fe200078e0211 */
[C---:B0-----:R-:W-:Y:S01]  /*0930*/  LEA R27, R20.reuse, R19, 0x3 ;  /* 0x00000013141b7211 */ /* 0x041fe200078e18ff */
[----:B------:R-:W-:-:S03]  /*0940*/  VIADD R20, R20, 0x4 ;  /* 0x0000000414147836 */ /* 0x000fc60000000000 */
[----:B------:R-:W-:Y:S04]  /*0950*/  LDS.64 R12, [R26] ;  /* 0x000000001a0c7984 */ /* 0x000fe80000000a00 */
[----:B------:R-:W0:Y:S04]  /*0960*/  LDS.128 R8, [R27] ;  /* 0x000000001b087984 */ /* 0x000e280000000c00 */
[----:B------:R-:W1:Y:S01]  /*0970*/  LDS.64 R22, [R26+0x80] ;  /* 0x000080001a167984 */ /* 0x000e620000000a00 */
[----:B0-----:R-:W-:-:S03]  /*0980*/  DFMA R24, R8, R12, R24 ;  /* 0x0000000c0818722b */ /* 0x001fc60000000018 */
[----:B------:R-:W-:Y:S04]  /*0990*/  LDS.64 R8, [R26+0x100] ;  /* 0x000100001a087984 */ /* 0x000fe80000000a00 */
[----:B------:R-:W0:Y:S01]  /*09a0*/  LDS.128 R12, [R27+0x10] ;  /* 0x000010001b0c7984 */ /* 0x000e220000000c00 */
[----:B-1----:R-:W-:-:S03]  /*09b0*/  DFMA R10, R22, R10, R24 ;  /* 0x0000000a160a722b */ /* 0x002fc60000000018 */
[----:B------:R-:W1:Y:S05]  /*09c0*/  LDS.64 R24, [R26+0x180] ;  /* 0x000180001a187984 */ /* 0x000e6a0000000a00 */
[----:B0-----:R-:W-:-:S08]  /*09d0*/  DFMA R8, R12, R8, R10 ;  /* 0x000000080c08722b */ /* 0x001fd0000000000a */
[----:B-1----:R-:W-:-:S11]  /*09e0*/  DFMA R24, R24, R14, R8 ;  /* 0x0000000e1818722b */ /* 0x002fd60000000008 */
.L_x_5:
[----:B------:R-:W-:Y:S05]  /*09f0*/  @!P3 BRA `(.L_x_1) ;  /* 0x000000000034b947 */ /* 0x000fea0003800000 */
[----:B------:R-:W-:Y:S01]  /*0a00*/  IMAD R22, R20, 0x80, R17 ;  /* 0x0000008014167824 */ /* 0x000fe200078e0211 */
[----:B------:R-:W-:Y:S01]  /*0a10*/  ISETP.NE.AND P2, PT, R6, 0x1, PT ;  /* 0x000000010600780c */ /* 0x000fe20003f45270 */
[----:B------:R-:W-:-:S03]  /*0a20*/  IMAD R20, R20, 0x8, R19 ;  /* 0x0000000814147824 */ /* 0x000fc600078e0213 */
[----:B------:R-:W-:Y:S04]  /*0a30*/  LDS.64 R12, [R22] ;  /* 0x00000000160c7984 */ /* 0x000fe80000000a00 */
[----:B0-----:R-:W0:Y:S02]  /*0a40*/  LDS.128 R8, [R20] ;  /* 0x0000000014087984 */ /* 0x001e240000000c00 */
[----:B0-----:R-:W-:-:S03]  /*0a50*/  DFMA R24, R8, R12, R24 ;  /* 0x0000000c0818722b */ /* 0x001fc60000000018 */
[----:B------:R-:W-:Y:S08]  /*0a60*/  @!P2 BRA `(.L_x_1) ;  /* 0x000000000018a947 */ /* 0x000ff00003800000 */
[----:B------:R-:W-:Y:S01]  /*0a70*/  ISETP.NE.AND P2, PT, R6, 0x2, PT ;  /* 0x000000020600780c */ /* 0x000fe20003f45270 */
[----:B------:R-:W0:-:S12]  /*0a80*/  LDS.64 R14, [R22+0x80] ;  /* 0x00008000160e7984 */ /* 0x000e180000000a00 */
[----:B------:R-:W-:Y:S04]  /*0a90*/  @P2 LDS.64 R12, [R20+0x10] ;  /* 0x00001000140c2984 */ /* 0x000fe80000000a00 */
[----:B------:R-:W1:Y:S01]  /*0aa0*/  @P2 LDS.64 R8, [R22+0x100] ;  /* 0x0001000016082984 */ /* 0x000e620000000a00 */
[----:B0-----:R-:W-:-:S08]  /*0ab0*/  DFMA R24, R14, R10, R24 ;  /* 0x0000000a0e18722b */ /* 0x001fd00000000018 */
[----:B-1----:R-:W-:-:S11]  /*0ac0*/  @P2 DFMA R24, R12, R8, R24 ;  /* 0x000000080c18222b */ /* 0x002fd60000000018 */
.L_x_1:
[----:B------:R-:W-:Y:S05]  /*0ad0*/  BSYNC.RECONVERGENT B0 ;  /* 0x0000000000007941 */ /* 0x000fea0003800200 */
.L_x_0:
[----:B------:R-:W-:Y:S06]  /*0ae0*/  BAR.SYNC.DEFER_BLOCKING 0x0 ;  /* 0x0000000000007b1d */ /* 0x000fec0000010000 */
[----:B------:R-:W-:Y:S05]  /*0af0*/  @P1 BRA `(.L_x_6) ;  /* 0xfffffff400a81947 */ /* 0x000fea000383ffff */
[----:B------:R-:W-:Y:S05]  /*0b00*/  @P0 EXIT ;  /* 0x000000000000094d */ /* 0x000fea0003800000 */
[----:B------:R-:W1:Y:S01]  /*0b10*/  LDC.64 R2, c[0x0][0x390] ;  /* 0x0000e400ff027b82 */ /* 0x000e620000000a00 */
[----:B------:R-:W-:-:S04]  /*0b20*/  IMAD R21, R18, UR6, R21 ;  /* 0x0000000612157c24 */ /* 0x000fc8000f8e0215 */
[----:B-1----:R-:W-:-:S05]  /*0b30*/  IMAD.WIDE R2, R21, 0x8, R2 ;  /* 0x0000000815027825 */ /* 0x002fca00078e0202 */
[----:B------:R-:W-:Y:S01]  /*0b40*/  STG.E.64 desc[UR8][R2.64], R24 ;  /* 0x0000001802007986 */ /* 0x000fe2000c101b08 */
[----:B------:R-:W-:Y:S05]  /*0b50*/  EXIT ;  /* 0x000000000000794d */ /* 0x000fea0003800000 */
.L_x_7:
[----:B------:R-:W-:-:S00]  /*0b60*/  BRA `(.L_x_7) ;  /* 0xfffffffc00fc7947 */ /* 0x000fc0000383ffff */
[----:B------:R-:W-:-:S00]  /*0b70*/  NOP ;  /* 0x0000000000007918 */ /* 0x000fc00000000000 */
        /* <DEDUP_REMOVED lines=8> */
.L_x_8:


//--------------------- .nv.shared._Z16dgemm_gpu_sharedPdS_S_i --------------------------
	.section	.nv.shared._Z16dgemm_gpu_sharedPdS_S_i,"aw",@nobits
	.sectionflags	@""
	.align	8
.nv.shared._Z16dgemm_gpu_sharedPdS_S_i:
	.zero		5120


//--------------------- .nv.shared.reserved.0     --------------------------
	.section	.nv.shared.reserved.0,"aw",@nobits
	.weak		__nv_reservedSMEM_offset_0_alias
	.size		__nv_reservedSMEM_offset_0_alias, 0, 64
	.other		__nv_reservedSMEM_offset_0_alias,@"STO_CUDA_RESERVED_SHARED STV_DEFAULT"
__nv_reservedSMEM_offset_0_alias:
	.zero		0
	.zero		64


//--------------------- .nv.constant0._Z16dgemm_gpu_sharedPdS_S_i --------------------------
	.section	.nv.constant0._Z16dgemm_gpu_sharedPdS_S_i,"a",@progbits
	.sectionflags	@""
	.align	4
.nv.constant0._Z16dgemm_gpu_sharedPdS_S_i:
	.zero		924


//--------------------- SYMBOLS --------------------------

	.type		.nv.reservedSmem.offset0,@object
	.size		.nv.reservedSmem.offset0,0x4
	.type		.nv.reservedSmem.cap,@object
	.size		.nv.reservedSmem.cap,0x4
